//
// Generated by NVIDIA NVVM Compiler
//
// Compiler Build ID: CL-36424714
// Cuda compilation tools, release 13.0, V13.0.88
// Based on NVVM 20.0.0
//

.version 9.0
.target sm_100
.address_size 64

	// .globl	_Z10AddVectorsPKfS0_Pfi

.visible .entry _Z10AddVectorsPKfS0_Pfi(
	.param .u64 .ptr .align 1 _Z10AddVectorsPKfS0_Pfi_param_0,
	.param .u64 .ptr .align 1 _Z10AddVectorsPKfS0_Pfi_param_1,
	.param .u64 .ptr .align 1 _Z10AddVectorsPKfS0_Pfi_param_2,
	.param .u32 _Z10AddVectorsPKfS0_Pfi_param_3
)
{
	.reg .pred 	%p<3>;
	.reg .b32 	%r<11>;
	.reg .b32 	%f<4>;
	.reg .b64 	%rd<11>;

	ld.param.u64 	%rd4, [_Z10AddVectorsPKfS0_Pfi_param_0];
	ld.param.u64 	%rd5, [_Z10AddVectorsPKfS0_Pfi_param_1];
	ld.param.u64 	%rd6, [_Z10AddVectorsPKfS0_Pfi_param_2];
	ld.param.u32 	%r6, [_Z10AddVectorsPKfS0_Pfi_param_3];
	mov.u32 	%r7, %ctaid.x;
	mov.u32 	%r1, %ntid.x;
	mov.u32 	%r8, %tid.x;
	mad.lo.s32 	%r9, %r7, %r1, %r8;
	mul.lo.s32 	%r10, %r9, %r6;
	setp.lt.s32 	%p1, %r6, 1;
	@%p1 bra 	$L__BB0_3;
	add.s32 	%r3, %r10, %r6;
	cvta.to.global.u64 	%rd1, %rd4;
	cvta.to.global.u64 	%rd2, %rd5;
	cvta.to.global.u64 	%rd3, %rd6;
$L__BB0_2:
	mul.wide.s32 	%rd7, %r10, 4;
	add.s64 	%rd8, %rd1, %rd7;
	ld.global.f32 	%f1, [%rd8];
	add.s64 	%rd9, %rd2, %rd7;
	ld.global.f32 	%f2, [%rd9];
	add.f32 	%f3, %f1, %f2;
	add.s64 	%rd10, %rd3, %rd7;
	st.global.f32 	[%rd10], %f3;
	add.s32 	%r10, %r10, %r1;
	setp.lt.s32 	%p2, %r10, %r3;
	@%p2 bra 	$L__BB0_2;
$L__BB0_3:
	ret;

}


// ===== COMPILED SASS (sm_100) =====

	.target	sm_100

	.elftype	@"ET_EXEC"


//--------------------- .note.nv.tkinfo           --------------------------
	.section	.note.nv.tkinfo,"",@"SHT_NOTE"
	.sectionflags	@"SHF_NOTE_NV_TKINFO"
	.tkinfo
        /*0018*/ 	.word	0x00000002
        /*0030*/ 	.string	""
        /*0030*/ 	.string	"ptxas"
        /*0030*/ 	.string	"Cuda compilation tools, release 13.0, V13.0.88"
        /*0030*/ 	.string	"Build cuda_13.0.r13.0/compiler.36424714_0"
        /*0030*/ 	.string	"-arch sm_100 -m 64 "



//--------------------- .note.nv.cuinfo           --------------------------
	.section	.note.nv.cuinfo,"",@"SHT_NOTE"
	.sectionflags	@"SHF_NOTE_NV_CUINFO"
        /*0018*/ 	.short	0x0002
        /*001a*/ 	.short	0x0064
        /*001c*/ 	.short	0x0082
	.zero		2


//--------------------- .nv.info                  --------------------------
	.section	.nv.info,"",@"SHT_CUDA_INFO"
	.align	4


	//----- nvinfo : EIATTR_REGCOUNT
	.align		4
        /*0000*/ 	.byte	0x04, 0x2f
        /*0002*/ 	.short	(.L_1 - .L_0)
	.align		4
.L_0:
        /*0004*/ 	.word	index@(_Z10AddVectorsPKfS0_Pfi)
        /*0008*/ 	.word	0x00000014


	//----- nvinfo : EIATTR_FRAME_SIZE
	.align		4
.L_1:
        /*000c*/ 	.byte	0x04, 0x11
        /*000e*/ 	.short	(.L_3 - .L_2)
	.align		4
.L_2:
        /*0010*/ 	.word	index@(_Z10AddVectorsPKfS0_Pfi)
        /*0014*/ 	.word	0x00000000


	//----- nvinfo : EIATTR_MIN_STACK_SIZE
	.align		4
.L_3:
        /*0018*/ 	.byte	0x04, 0x12
        /*001a*/ 	.short	(.L_5 - .L_4)
	.align		4
.L_4:
        /*001c*/ 	.word	index@(_Z10AddVectorsPKfS0_Pfi)
        /*0020*/ 	.word	0x00000000
.L_5:


//--------------------- .nv.compat                --------------------------
	.section	.nv.compat,"",@"SHT_CUDA_COMPAT_INFO"
	.align	4
        /*0000*/ 	.byte	0x02, 0x09, 0x00, 0x00, 0x02, 0x02, 0x01, 0x00, 0x02, 0x05, 0x05, 0x00, 0x03, 0x07, 0x01, 0x01
        /*0010*/ 	.byte	0x02, 0x03, 0x00, 0x00, 0x02, 0x06, 0x01, 0x00, 0x04, 0x0b, 0x08, 0x00, 0x09, 0x00, 0x00, 0x00
        /*0020*/ 	.byte	0x00, 0x00, 0x00, 0x00


//--------------------- .nv.info._Z10AddVectorsPKfS0_Pfi --------------------------
	.section	.nv.info._Z10AddVectorsPKfS0_Pfi,"",@"SHT_CUDA_INFO"
	.sectionflags	@""
	.align	4


	//----- nvinfo : EIATTR_CUDA_API_VERSION
	.align		4
        /*0000*/ 	.byte	0x04, 0x37
        /*0002*/ 	.short	(.L_7 - .L_6)
.L_6:
        /*0004*/ 	.word	0x00000082


	//----- nvinfo : EIATTR_KPARAM_INFO
	.align		4
.L_7:
        /*0008*/ 	.byte	0x04, 0x17
        /*000a*/ 	.short	(.L_9 - .L_8)
.L_8:
        /*000c*/ 	.word	0x00000000
        /*0010*/ 	.short	0x0003
        /*0012*/ 	.short	0x0018
        /*0014*/ 	.byte	0x00, 0xf0, 0x11, 0x00


	//----- nvinfo : EIATTR_KPARAM_INFO
	.align		4
.L_9:
        /*0018*/ 	.byte	0x04, 0x17
        /*001a*/ 	.short	(.L_11 - .L_10)
.L_10:
        /*001c*/ 	.word	0x00000000
        /*0020*/ 	.short	0x0002
        /*0022*/ 	.short	0x0010
        /*0024*/ 	.byte	0x00, 0xf5, 0x21, 0x00


	//----- nvinfo : EIATTR_KPARAM_INFO
	.align		4
.L_11:
        /*0028*/ 	.byte	0x04, 0x17
        /*002a*/ 	.short	(.L_13 - .L_12)
.L_12:
        /*002c*/ 	.word	0x00000000
        /*0030*/ 	.short	0x0001
        /*0032*/ 	.short	0x0008
        /*0034*/ 	.byte	0x00, 0xf5, 0x21, 0x00


	//----- nvinfo : EIATTR_KPARAM_INFO
	.align		4
.L_13:
        /*0038*/ 	.byte	0x04, 0x17
        /*003a*/ 	.short	(.L_15 - .L_14)
.L_14:
        /*003c*/ 	.word	0x00000000
        /*0040*/ 	.short	0x0000
        /*0042*/ 	.short	0x0000
        /*0044*/ 	.byte	0x00, 0xf5, 0x21, 0x00


	//----- nvinfo : EIATTR_SPARSE_MMA_MASK
	.align		4
.L_15:
        /*0048*/ 	.byte	0x03, 0x50
        /*004a*/ 	.short	0x0000


	//----- nvinfo : EIATTR_MAXREG_COUNT
	.align		4
        /*004c*/ 	.byte	0x03, 0x1b
        /*004e*/ 	.short	0x00ff


	//----- nvinfo : EIATTR_MERCURY_ISA_VERSION
	.align		4
        /*0050*/ 	.byte	0x03, 0x5f
        /*0052*/ 	.short	0x0101


	//----- nvinfo : EIATTR_VRC_CTA_INIT_COUNT
	.align		4
        /*0054*/ 	.byte	0x02, 0x4a
	.zero		1
	.zero		1


	//----- nvinfo : EIATTR_EXIT_INSTR_OFFSETS
	.align		4
        /*0058*/ 	.byte	0x04, 0x1c
        /*005a*/ 	.short	(.L_17 - .L_16)


	//   ....[0]....
.L_16:
        /*005c*/ 	.word	0x00000060


	//   ....[1]....
        /*0060*/ 	.word	0x00000180


	//----- nvinfo : EIATTR_CRS_STACK_SIZE
	.align		4
.L_17:
        /*0064*/ 	.byte	0x04, 0x1e
        /*0066*/ 	.short	(.L_19 - .L_18)
.L_18:
        /*0068*/ 	.word	0x00000000


	//----- nvinfo : EIATTR_CBANK_PARAM_SIZE
	.align		4
.L_19:
        /*006c*/ 	.byte	0x03, 0x19
        /*006e*/ 	.short	0x001c


	//----- nvinfo : EIATTR_PARAM_CBANK
	.align		4
        /*0070*/ 	.byte	0x04, 0x0a
        /*0072*/ 	.short	(.L_21 - .L_20)
	.align		4
.L_20:
        /*0074*/ 	.word	index@(.nv.constant0._Z10AddVectorsPKfS0_Pfi)
        /*0078*/ 	.short	0x0380
        /*007a*/ 	.short	0x001c


	//----- nvinfo : EIATTR_SW_WAR
	.align		4
.L_21:
        /*007c*/ 	.byte	0x04, 0x36
        /*007e*/ 	.short	(.L_23 - .L_22)
.L_22:
        /*0080*/ 	.word	0x00000008
.L_23:


//--------------------- .nv.callgraph             --------------------------
	.section	.nv.callgraph,"",@"SHT_CUDA_CALLGRAPH"
	.align	4
	.sectionentsize	8
	.align		4
        /*0000*/ 	.word	0x00000000
	.align		4
        /*0004*/ 	.word	0xffffffff
	.align		4
        /*0008*/ 	.word	0x00000000
	.align		4
        /*000c*/ 	.word	0xfffffffe
	.align		4
        /*0010*/ 	.word	0x00000000
	.align		4
        /*0014*/ 	.word	0xfffffffd
	.align		4
        /*0018*/ 	.word	0x00000000
	.align		4
        /*001c*/ 	.word	0xfffffffc


//--------------------- .text._Z10AddVectorsPKfS0_Pfi --------------------------
	.section	.text._Z10AddVectorsPKfS0_Pfi,"ax",@progbits
	.align	128
        .global         _Z10AddVectorsPKfS0_Pfi
        .type           _Z10AddVectorsPKfS0_Pfi,@function
        .size           _Z10AddVectorsPKfS0_Pfi,(.L_x_2 - _Z10AddVectorsPKfS0_Pfi)
        .other          _Z10AddVectorsPKfS0_Pfi,@"STO_CUDA_ENTRY STV_DEFAULT"
_Z10AddVectorsPKfS0_Pfi:
.text._Z10AddVectorsPKfS0_Pfi:
[----:B------:R-:W-:Y:S08]  /*0000*/  LDC R1, c[0x0][0x37c] ;  /* 0x0000df00ff017b82 */ /* 0x000ff00000000800 */
[----:B------:R-:W0:Y:S01]  /*0010*/  LDC R8, c[0x0][0x398] ;  /* 0x0000e600ff087b82 */ /* 0x000e220000000800 */
[----:B------:R-:W1:Y:S07]  /*0020*/  S2R R9, SR_TID.X ;  /* 0x0000000000097919 */ /* 0x000e6e0000002100 */
[----:B------:R-:W2:Y:S08]  /*0030*/  LDC R14, c[0x0][0x360] ;  /* 0x0000d800ff0e7b82 */ /* 0x000eb00000000800 */
[----:B------:R-:W3:Y:S01]  /*0040*/  S2UR UR4, SR_CTAID.X ;  /* 0x00000000000479c3 */ /* 0x000ee20000002500 */
[----:B0-----:R-:W-:-:S13]  /*0050*/  ISETP.GE.AND P0, PT, R8, 0x1, PT ;  /* 0x000000010800780c */ /* 0x001fda0003f06270 */
[----:B-123--:R-:W-:Y:S05]  /*0060*/  @!P0 EXIT ;  /* 0x000000000000894d */ /* 0x00efea0003800000 */
[----:B------:R-:W0:Y:S01]  /*0070*/  LDC.64 R6, c[0x0][0x390] ;  /* 0x0000e400ff067b82 */ /* 0x000e220000000a00 */
[----:B------:R-:W-:Y:S01]  /*0080*/  IMAD R0, R14, UR4, R9 ;  /* 0x000000040e007c24 */ /* 0x000fe2000f8e0209 */
[----:B------:R-:W1:Y:S03]  /*0090*/  LDCU.64 UR6, c[0x0][0x358] ;  /* 0x00006b00ff0677ac */ /* 0x000e660008000a00 */
[----:B------:R-:W-:-:S03]  /*00a0*/  IMAD R15, R0, R8, RZ ;  /* 0x00000008000f7224 */ /* 0x000fc600078e02ff */
[----:B------:R-:W2:Y:S02]  /*00b0*/  LDC.64 R4, c[0x0][0x380] ;  /* 0x0000e000ff047b82 */ /* 0x000ea40000000a00 */
[----:B------:R-:W-:-:S06]  /*00c0*/  IADD3 R0, PT, PT, R15, R8, RZ ;  /* 0x000000080f007210 */ /* 0x000fcc0007ffe0ff */
[----:B------:R-:W3:Y:S02]  /*00d0*/  LDC.64 R2, c[0x0][0x388] ;  /* 0x0000e200ff027b82 */ /* 0x000ee40000000a00 */
.L_x_0:
[----:B--2---:R-:W-:-:S04]  /*00e0*/  IMAD.WIDE R8, R15, 0x4, R4 ;  /* 0x000000040f087825 */ /* 0x004fc800078e0204 */
[C---:B---3--:R-:W-:Y:S02]  /*00f0*/  IMAD.WIDE R10, R15.reuse, 0x4, R2 ;  /* 0x000000040f0a7825 */ /* 0x048fe400078e0202 */
[----:B-1----:R-:W2:Y:S04]  /*0100*/  LDG.E R8, desc[UR6][R8.64] ;  /* 0x0000000608087981 */ /* 0x002ea8000c1e1900 */
[----:B------:R-:W2:Y:S01]  /*0110*/  LDG.E R11, desc[UR6][R10.64] ;  /* 0x000000060a0b7981 */ /* 0x000ea2000c1e1900 */
[----:B0---4-:R-:W-:Y:S01]  /*0120*/  IMAD.WIDE R12, R15, 0x4, R6 ;  /* 0x000000040f0c7825 */ /* 0x011fe200078e0206 */
[----:B------:R-:W-:-:S04]  /*0130*/  IADD3 R15, PT, PT, R14, R15, RZ ;  /* 0x0000000f0e0f7210 */ /* 0x000fc80007ffe0ff */
[----:B------:R-:W-:Y:S01]  /*0140*/  ISETP.GE.AND P0, PT, R15, R0, PT ;  /* 0x000000000f00720c */ /* 0x000fe20003f06270 */
[----:B--2---:R-:W-:-:S05]  /*0150*/  FADD R17, R8, R11 ;  /* 0x0000000b08117221 */ /* 0x004fca0000000000 */
[----:B------:R4:W-:Y:S07]  /*0160*/  STG.E desc[UR6][R12.64], R17 ;  /* 0x000000110c007986 */ /* 0x0009ee000c101906 */
[----:B------:R-:W-:Y:S05]  /*0170*/  @!P0 BRA `(.L_x_0) ;  /* 0xfffffffc00d88947 */ /* 0x000fea000383ffff */
[----:B------:R-:W-:Y:S05]  /*0180*/  EXIT ;  /* 0x000000000000794d */ /* 0x000fea0003800000 */
.L_x_1:
[----:B------:R-:W-:-:S00]  /*0190*/  BRA `(.L_x_1) ;  /* 0xfffffffc00fc7947 */ /* 0x000fc0000383ffff */
[----:B------:R-:W-:-:S00]  /*01a0*/  NOP ;  /* 0x0000000000007918 */ /* 0x000fc00000000000 */
        /* <DEDUP_REMOVED lines=13> */
.L_x_2:


//--------------------- .nv.shared.reserved.0     --------------------------
	.section	.nv.shared.reserved.0,"aw",@nobits
	.weak		__nv_reservedSMEM_offset_0_alias
	.size		__nv_reservedSMEM_offset_0_alias, 0, 64
	.other		__nv_reservedSMEM_offset_0_alias,@"STO_CUDA_RESERVED_SHARED STV_DEFAULT"
__nv_reservedSMEM_offset_0_alias:
	.zero		0
	.zero		64


//--------------------- .nv.constant0._Z10AddVectorsPKfS0_Pfi --------------------------
	.section	.nv.constant0._Z10AddVectorsPKfS0_Pfi,"a",@progbits
	.sectionflags	@""
	.align	4
.nv.constant0._Z10AddVectorsPKfS0_Pfi:
	.zero		924


//--------------------- SYMBOLS --------------------------

	.type		.nv.reservedSmem.offset0,@object
	.size		.nv.reservedSmem.offset0,0x4
